//
// Generated by NVIDIA NVVM Compiler
//
// Compiler Build ID: CL-36424714
// Cuda compilation tools, release 13.0, V13.0.88
// Based on NVVM 20.0.0
//

.version 9.0
.target sm_100
.address_size 64

	// .globl	_Z13dotProductGPUPfS_S_i
// _ZZ13dotProductGPUPfS_S_iE5cache has been demoted

.visible .entry _Z13dotProductGPUPfS_S_i(
	.param .u64 .ptr .align 1 _Z13dotProductGPUPfS_S_i_param_0,
	.param .u64 .ptr .align 1 _Z13dotProductGPUPfS_S_i_param_1,
	.param .u64 .ptr .align 1 _Z13dotProductGPUPfS_S_i_param_2,
	.param .u32 _Z13dotProductGPUPfS_S_i_param_3
)
{
	.reg .pred 	%p<7>;
	.reg .b32 	%r<19>;
	.reg .b32 	%f<14>;
	.reg .b64 	%rd<12>;
	// demoted variable
	.shared .align 4 .b8 _ZZ13dotProductGPUPfS_S_iE5cache[4000];
	ld.param.u64 	%rd3, [_Z13dotProductGPUPfS_S_i_param_0];
	ld.param.u64 	%rd4, [_Z13dotProductGPUPfS_S_i_param_1];
	ld.param.u64 	%rd5, [_Z13dotProductGPUPfS_S_i_param_2];
	ld.param.u32 	%r11, [_Z13dotProductGPUPfS_S_i_param_3];
	mov.u32 	%r1, %tid.x;
	mov.u32 	%r2, %ctaid.x;
	mov.u32 	%r18, %ntid.x;
	mad.lo.s32 	%r17, %r2, %r18, %r1;
	setp.ge.s32 	%p1, %r17, %r11;
	mov.f32 	%f13, 0f00000000;
	@%p1 bra 	$L__BB0_3;
	mov.u32 	%r12, %nctaid.x;
	mul.lo.s32 	%r5, %r18, %r12;
	cvta.to.global.u64 	%rd1, %rd3;
	cvta.to.global.u64 	%rd2, %rd4;
	mov.f32 	%f13, 0f00000000;
$L__BB0_2:
	mul.wide.s32 	%rd6, %r17, 4;
	add.s64 	%rd7, %rd1, %rd6;
	ld.global.f32 	%f6, [%rd7];
	add.s64 	%rd8, %rd2, %rd6;
	ld.global.f32 	%f7, [%rd8];
	fma.rn.f32 	%f13, %f6, %f7, %f13;
	add.s32 	%r17, %r17, %r5;
	setp.lt.s32 	%p2, %r17, %r11;
	@%p2 bra 	$L__BB0_2;
$L__BB0_3:
	shl.b32 	%r13, %r1, 2;
	mov.u32 	%r14, _ZZ13dotProductGPUPfS_S_iE5cache;
	add.s32 	%r8, %r14, %r13;
	st.shared.f32 	[%r8], %f13;
	bar.sync 	0;
	setp.lt.u32 	%p3, %r18, 2;
	@%p3 bra 	$L__BB0_7;
$L__BB0_4:
	shr.u32 	%r10, %r18, 1;
	setp.ge.u32 	%p4, %r1, %r10;
	@%p4 bra 	$L__BB0_6;
	shl.b32 	%r15, %r10, 2;
	add.s32 	%r16, %r8, %r15;
	ld.shared.f32 	%f8, [%r16];
	ld.shared.f32 	%f9, [%r8];
	add.f32 	%f10, %f8, %f9;
	st.shared.f32 	[%r8], %f10;
$L__BB0_6:
	bar.sync 	0;
	setp.gt.u32 	%p5, %r18, 3;
	mov.u32 	%r18, %r10;
	@%p5 bra 	$L__BB0_4;
$L__BB0_7:
	setp.ne.s32 	%p6, %r1, 0;
	@%p6 bra 	$L__BB0_9;
	ld.shared.f32 	%f11, [_ZZ13dotProductGPUPfS_S_iE5cache];
	cvta.to.global.u64 	%rd9, %rd5;
	mul.wide.u32 	%rd10, %r2, 4;
	add.s64 	%rd11, %rd9, %rd10;
	st.global.f32 	[%rd11], %f11;
$L__BB0_9:
	ret;

}


// ===== COMPILED SASS (sm_100) =====

	.target	sm_100

	.elftype	@"ET_EXEC"


//--------------------- .note.nv.tkinfo           --------------------------
	.section	.note.nv.tkinfo,"",@"SHT_NOTE"
	.sectionflags	@"SHF_NOTE_NV_TKINFO"
	.tkinfo
        /*0018*/ 	.word	0x00000002
        /*0030*/ 	.string	""
        /*0030*/ 	.string	"ptxas"
        /*0030*/ 	.string	"Cuda compilation tools, release 13.0, V13.0.88"
        /*0030*/ 	.string	"Build cuda_13.0.r13.0/compiler.36424714_0"
        /*0030*/ 	.string	"-arch sm_100 -m 64 "



//--------------------- .note.nv.cuinfo           --------------------------
	.section	.note.nv.cuinfo,"",@"SHT_NOTE"
	.sectionflags	@"SHF_NOTE_NV_CUINFO"
        /*0018*/ 	.short	0x0002
        /*001a*/ 	.short	0x0064
        /*001c*/ 	.short	0x0082
	.zero		2


//--------------------- .nv.info                  --------------------------
	.section	.nv.info,"",@"SHT_CUDA_INFO"
	.align	4


	//----- nvinfo : EIATTR_REGCOUNT
	.align		4
        /*0000*/ 	.byte	0x04, 0x2f
        /*0002*/ 	.short	(.L_1 - .L_0)
	.align		4
.L_0:
        /*0004*/ 	.word	index@(_Z13dotProductGPUPfS_S_i)
        /*0008*/ 	.word	0x00000012


	//----- nvinfo : EIATTR_FRAME_SIZE
	.align		4
.L_1:
        /*000c*/ 	.byte	0x04, 0x11
        /*000e*/ 	.short	(.L_3 - .L_2)
	.align		4
.L_2:
        /*0010*/ 	.word	index@(_Z13dotProductGPUPfS_S_i)
        /*0014*/ 	.word	0x00000000


	//----- nvinfo : EIATTR_MIN_STACK_SIZE
	.align		4
.L_3:
        /*0018*/ 	.byte	0x04, 0x12
        /*001a*/ 	.short	(.L_5 - .L_4)
	.align		4
.L_4:
        /*001c*/ 	.word	index@(_Z13dotProductGPUPfS_S_i)
        /*0020*/ 	.word	0x00000000
.L_5:


//--------------------- .nv.compat                --------------------------
	.section	.nv.compat,"",@"SHT_CUDA_COMPAT_INFO"
	.align	4
        /*0000*/ 	.byte	0x02, 0x09, 0x00, 0x00, 0x02, 0x02, 0x01, 0x00, 0x02, 0x05, 0x05, 0x00, 0x03, 0x07, 0x01, 0x01
        /*0010*/ 	.byte	0x02, 0x03, 0x00, 0x00, 0x02, 0x06, 0x01, 0x00, 0x04, 0x0b, 0x08, 0x00, 0x09, 0x00, 0x00, 0x00
        /*0020*/ 	.byte	0x00, 0x00, 0x00, 0x00


//--------------------- .nv.info._Z13dotProductGPUPfS_S_i --------------------------
	.section	.nv.info._Z13dotProductGPUPfS_S_i,"",@"SHT_CUDA_INFO"
	.sectionflags	@""
	.align	4


	//----- nvinfo : EIATTR_CUDA_API_VERSION
	.align		4
        /*0000*/ 	.byte	0x04, 0x37
        /*0002*/ 	.short	(.L_7 - .L_6)
.L_6:
        /*0004*/ 	.word	0x00000082


	//----- nvinfo : EIATTR_KPARAM_INFO
	.align		4
.L_7:
        /*0008*/ 	.byte	0x04, 0x17
        /*000a*/ 	.short	(.L_9 - .L_8)
.L_8:
        /*000c*/ 	.word	0x00000000
        /*0010*/ 	.short	0x0003
        /*0012*/ 	.short	0x0018
        /*0014*/ 	.byte	0x00, 0xf0, 0x11, 0x00


	//----- nvinfo : EIATTR_KPARAM_INFO
	.align		4
.L_9:
        /*0018*/ 	.byte	0x04, 0x17
        /*001a*/ 	.short	(.L_11 - .L_10)
.L_10:
        /*001c*/ 	.word	0x00000000
        /*0020*/ 	.short	0x0002
        /*0022*/ 	.short	0x0010
        /*0024*/ 	.byte	0x00, 0xf5, 0x21, 0x00


	//----- nvinfo : EIATTR_KPARAM_INFO
	.align		4
.L_11:
        /*0028*/ 	.byte	0x04, 0x17
        /*002a*/ 	.short	(.L_13 - .L_12)
.L_12:
        /*002c*/ 	.word	0x00000000
        /*0030*/ 	.short	0x0001
        /*0032*/ 	.short	0x0008
        /*0034*/ 	.byte	0x00, 0xf5, 0x21, 0x00


	//----- nvinfo : EIATTR_KPARAM_INFO
	.align		4
.L_13:
        /*0038*/ 	.byte	0x04, 0x17
        /*003a*/ 	.short	(.L_15 - .L_14)
.L_14:
        /*003c*/ 	.word	0x00000000
        /*0040*/ 	.short	0x0000
        /*0042*/ 	.short	0x0000
        /*0044*/ 	.byte	0x00, 0xf5, 0x21, 0x00


	//----- nvinfo : EIATTR_SPARSE_MMA_MASK
	.align		4
.L_15:
        /*0048*/ 	.byte	0x03, 0x50
        /*004a*/ 	.short	0x0000


	//----- nvinfo : EIATTR_MAXREG_COUNT
	.align		4
        /*004c*/ 	.byte	0x03, 0x1b
        /*004e*/ 	.short	0x00ff


	//----- nvinfo : EIATTR_NUM_BARRIERS
	.align		4
        /*0050*/ 	.byte	0x02, 0x4c
        /*0052*/ 	.byte	0x01
	.zero		1


	//----- nvinfo : EIATTR_MERCURY_ISA_VERSION
	.align		4
        /*0054*/ 	.byte	0x03, 0x5f
        /*0056*/ 	.short	0x0101


	//----- nvinfo : EIATTR_VRC_CTA_INIT_COUNT
	.align		4
        /*0058*/ 	.byte	0x02, 0x4a
	.zero		1
	.zero		1


	//----- nvinfo : EIATTR_EXIT_INSTR_OFFSETS
	.align		4
        /*005c*/ 	.byte	0x04, 0x1c
        /*005e*/ 	.short	(.L_17 - .L_16)


	//   ....[0]....
.L_16:
        /*0060*/ 	.word	0x000002e0


	//   ....[1]....
        /*0064*/ 	.word	0x00000360


	//----- nvinfo : EIATTR_CRS_STACK_SIZE
	.align		4
.L_17:
        /*0068*/ 	.byte	0x04, 0x1e
        /*006a*/ 	.short	(.L_19 - .L_18)
.L_18:
        /*006c*/ 	.word	0x00000000


	//----- nvinfo : EIATTR_CBANK_PARAM_SIZE
	.align		4
.L_19:
        /*0070*/ 	.byte	0x03, 0x19
        /*0072*/ 	.short	0x001c


	//----- nvinfo : EIATTR_PARAM_CBANK
	.align		4
        /*0074*/ 	.byte	0x04, 0x0a
        /*0076*/ 	.short	(.L_21 - .L_20)
	.align		4
.L_20:
        /*0078*/ 	.word	index@(.nv.constant0._Z13dotProductGPUPfS_S_i)
        /*007c*/ 	.short	0x0380
        /*007e*/ 	.short	0x001c


	//----- nvinfo : EIATTR_SW_WAR
	.align		4
.L_21:
        /*0080*/ 	.byte	0x04, 0x36
        /*0082*/ 	.short	(.L_23 - .L_22)
.L_22:
        /*0084*/ 	.word	0x00000008
.L_23:


//--------------------- .nv.callgraph             --------------------------
	.section	.nv.callgraph,"",@"SHT_CUDA_CALLGRAPH"
	.align	4
	.sectionentsize	8
	.align		4
        /*0000*/ 	.word	0x00000000
	.align		4
        /*0004*/ 	.word	0xffffffff
	.align		4
        /*0008*/ 	.word	0x00000000
	.align		4
        /*000c*/ 	.word	0xfffffffe
	.align		4
        /*0010*/ 	.word	0x00000000
	.align		4
        /*0014*/ 	.word	0xfffffffd
	.align		4
        /*0018*/ 	.word	0x00000000
	.align		4
        /*001c*/ 	.word	0xfffffffc


//--------------------- .text._Z13dotProductGPUPfS_S_i --------------------------
	.section	.text._Z13dotProductGPUPfS_S_i,"ax",@progbits
	.align	128
        .global         _Z13dotProductGPUPfS_S_i
        .type           _Z13dotProductGPUPfS_S_i,@function
        .size           _Z13dotProductGPUPfS_S_i,(.L_x_6 - _Z13dotProductGPUPfS_S_i)
        .other          _Z13dotProductGPUPfS_S_i,@"STO_CUDA_ENTRY STV_DEFAULT"
_Z13dotProductGPUPfS_S_i:
.text._Z13dotProductGPUPfS_S_i:
[----:B------:R-:W-:Y:S01]  /*0000*/  LDC R1, c[0x0][0x37c] ;  /* 0x0000df00ff017b82 */ /* 0x000fe20000000800 */
[----:B------:R-:W0:Y:S01]  /*0010*/  S2R R12, SR_TID.X ;  /* 0x00000000000c7919 */ /* 0x000e220000002100 */
[----:B------:R-:W1:Y:S01]  /*0020*/  LDCU UR4, c[0x0][0x360] ;  /* 0x00006c00ff0477ac */ /* 0x000e620008000800 */
[----:B------:R-:W-:Y:S01]  /*0030*/  BSSY.RECONVERGENT B0, `(.L_x_0) ;  /* 0x0000016000007945 */ /* 0x000fe20003800200 */
[----:B------:R-:W-:Y:S01]  /*0040*/  IMAD.MOV.U32 R11, RZ, RZ, RZ ;  /* 0x000000ffff0b7224 */ /* 0x000fe200078e00ff */
[----:B------:R-:W0:Y:S01]  /*0050*/  S2R R13, SR_CTAID.X ;  /* 0x00000000000d7919 */ /* 0x000e220000002500 */
[----:B------:R-:W2:Y:S01]  /*0060*/  LDCU UR5, c[0x0][0x398] ;  /* 0x00007300ff0577ac */ /* 0x000ea20008000800 */
[----:B------:R-:W3:Y:S01]  /*0070*/  LDCU.64 UR6, c[0x0][0x358] ;  /* 0x00006b00ff0677ac */ /* 0x000ee20008000a00 */
[----:B-1----:R-:W-:Y:S02]  /*0080*/  IMAD.U32 R10, RZ, RZ, UR4 ;  /* 0x00000004ff0a7e24 */ /* 0x002fe4000f8e00ff */
[----:B0-----:R-:W-:-:S05]  /*0090*/  IMAD R0, R13, UR4, R12 ;  /* 0x000000040d007c24 */ /* 0x001fca000f8e020c */
[----:B--2---:R-:W-:-:S13]  /*00a0*/  ISETP.GE.AND P0, PT, R0, UR5, PT ;  /* 0x0000000500007c0c */ /* 0x004fda000bf06270 */
[----:B---3--:R-:W-:Y:S05]  /*00b0*/  @P0 BRA `(.L_x_1) ;  /* 0x0000000000340947 */ /* 0x008fea0003800000 */
[----:B------:R-:W0:Y:S01]  /*00c0*/  LDC.64 R6, c[0x0][0x380] ;  /* 0x0000e000ff067b82 */ /* 0x000e220000000a00 */
[----:B------:R-:W1:Y:S01]  /*00d0*/  LDCU UR4, c[0x0][0x370] ;  /* 0x00006e00ff0477ac */ /* 0x000e620008000800 */
[----:B------:R-:W-:-:S06]  /*00e0*/  HFMA2 R11, -RZ, RZ, 0, 0 ;  /* 0x00000000ff0b7431 */ /* 0x000fcc00000001ff */
[----:B------:R-:W2:Y:S01]  /*00f0*/  LDC.64 R8, c[0x0][0x388] ;  /* 0x0000e200ff087b82 */ /* 0x000ea20000000a00 */
[----:B-1----:R-:W-:-:S07]  /*0100*/  IMAD R15, R10, UR4, RZ ;  /* 0x000000040a0f7c24 */ /* 0x002fce000f8e02ff */
.L_x_2:
[----:B0-----:R-:W-:-:S04]  /*0110*/  IMAD.WIDE R2, R0, 0x4, R6 ;  /* 0x0000000400027825 */ /* 0x001fc800078e0206 */
[----:B--2---:R-:W-:Y:S02]  /*0120*/  IMAD.WIDE R4, R0, 0x4, R8 ;  /* 0x0000000400047825 */ /* 0x004fe400078e0208 */
[----:B------:R-:W2:Y:S04]  /*0130*/  LDG.E R2, desc[UR6][R2.64] ;  /* 0x0000000602027981 */ /* 0x000ea8000c1e1900 */
[----:B------:R-:W2:Y:S01]  /*0140*/  LDG.E R4, desc[UR6][R4.64] ;  /* 0x0000000604047981 */ /* 0x000ea2000c1e1900 */
[----:B------:R-:W-:-:S05]  /*0150*/  IMAD.IADD R0, R15, 0x1, R0 ;  /* 0x000000010f007824 */ /* 0x000fca00078e0200 */
[----:B------:R-:W-:Y:S01]  /*0160*/  ISETP.GE.AND P0, PT, R0, UR5, PT ;  /* 0x0000000500007c0c */ /* 0x000fe2000bf06270 */
[----:B--2---:R-:W-:-:S12]  /*0170*/  FFMA R11, R2, R4, R11 ;  /* 0x00000004020b7223 */ /* 0x004fd8000000000b */
[----:B------:R-:W-:Y:S05]  /*0180*/  @!P0 BRA `(.L_x_2) ;  /* 0xfffffffc00e08947 */ /* 0x000fea000383ffff */
.L_x_1:
[----:B------:R-:W-:Y:S05]  /*0190*/  BSYNC.RECONVERGENT B0 ;  /* 0x0000000000007941 */ /* 0x000fea0003800200 */
.L_x_0:
[----:B------:R-:W0:Y:S01]  /*01a0*/  S2UR UR5, SR_CgaCtaId ;  /* 0x00000000000579c3 */ /* 0x000e220000008800 */
[----:B------:R-:W-:Y:S01]  /*01b0*/  UMOV UR4, 0x400 ;  /* 0x0000040000047882 */ /* 0x000fe20000000000 */
[----:B------:R-:W-:Y:S02]  /*01c0*/  ISETP.GE.U32.AND P1, PT, R10, 0x2, PT ;  /* 0x000000020a00780c */ /* 0x000fe40003f26070 */
[----:B------:R-:W-:Y:S01]  /*01d0*/  ISETP.NE.AND P0, PT, R12, RZ, PT ;  /* 0x000000ff0c00720c */ /* 0x000fe20003f05270 */
[----:B0-----:R-:W-:-:S06]  /*01e0*/  ULEA UR4, UR5, UR4, 0x18 ;  /* 0x0000000405047291 */ /* 0x001fcc000f8ec0ff */
[----:B------:R-:W-:-:S05]  /*01f0*/  LEA R0, R12, UR4, 0x2 ;  /* 0x000000040c007c11 */ /* 0x000fca000f8e10ff */
[----:B------:R0:W-:Y:S01]  /*0200*/  STS [R0], R11 ;  /* 0x0000000b00007388 */ /* 0x0001e20000000800 */
[----:B------:R-:W-:Y:S06]  /*0210*/  BAR.SYNC.DEFER_BLOCKING 0x0 ;  /* 0x0000000000007b1d */ /* 0x000fec0000010000 */
[----:B------:R-:W-:Y:S05]  /*0220*/  @!P1 BRA `(.L_x_3) ;  /* 0x00000000002c9947 */ /* 0x000fea0003800000 */
.L_x_4:
[----:B------:R-:W-:-:S04]  /*0230*/  SHF.R.U32.HI R5, RZ, 0x1, R10 ;  /* 0x00000001ff057819 */ /* 0x000fc8000001160a */
[----:B------:R-:W-:-:S13]  /*0240*/  ISETP.GE.U32.AND P1, PT, R12, R5, PT ;  /* 0x000000050c00720c */ /* 0x000fda0003f26070 */
[----:B------:R-:W-:Y:S01]  /*0250*/  @!P1 LEA R2, R5, R0, 0x2 ;  /* 0x0000000005029211 */ /* 0x000fe200078e10ff */
[----:B------:R-:W-:Y:S05]  /*0260*/  @!P1 LDS R3, [R0] ;  /* 0x0000000000039984 */ /* 0x000fea0000000800 */
[----:B------:R-:W1:Y:S02]  /*0270*/  @!P1 LDS R2, [R2] ;  /* 0x0000000002029984 */ /* 0x000e640000000800 */
[----:B-1----:R-:W-:-:S05]  /*0280*/  @!P1 FADD R3, R2, R3 ;  /* 0x0000000302039221 */ /* 0x002fca0000000000 */
[----:B------:R1:W-:Y:S01]  /*0290*/  @!P1 STS [R0], R3 ;  /* 0x0000000300009388 */ /* 0x0003e20000000800 */
[----:B------:R-:W-:Y:S01]  /*02a0*/  BAR.SYNC.DEFER_BLOCKING 0x0 ;  /* 0x0000000000007b1d */ /* 0x000fe20000010000 */
[----:B------:R-:W-:Y:S02]  /*02b0*/  ISETP.GT.U32.AND P1, PT, R10, 0x3, PT ;  /* 0x000000030a00780c */ /* 0x000fe40003f24070 */
[----:B------:R-:W-:-:S11]  /*02c0*/  MOV R10, R5 ;  /* 0x00000005000a7202 */ /* 0x000fd60000000f00 */
[----:B-1----:R-:W-:Y:S05]  /*02d0*/  @P1 BRA `(.L_x_4) ;  /* 0xfffffffc00d41947 */ /* 0x002fea000383ffff */
.L_x_3:
[----:B------:R-:W-:Y:S05]  /*02e0*/  @P0 EXIT ;  /* 0x000000000000094d */ /* 0x000fea0003800000 */
[----:B------:R-:W1:Y:S01]  /*02f0*/  S2UR UR5, SR_CgaCtaId ;  /* 0x00000000000579c3 */ /* 0x000e620000008800 */
[----:B------:R-:W-:-:S07]  /*0300*/  UMOV UR4, 0x400 ;  /* 0x0000040000047882 */ /* 0x000fce0000000000 */
[----:B------:R-:W2:Y:S01]  /*0310*/  LDC.64 R2, c[0x0][0x390] ;  /* 0x0000e400ff027b82 */ /* 0x000ea20000000a00 */
[----:B-1----:R-:W-:Y:S01]  /*0320*/  ULEA UR4, UR5, UR4, 0x18 ;  /* 0x0000000405047291 */ /* 0x002fe2000f8ec0ff */
[----:B--2---:R-:W-:-:S08]  /*0330*/  IMAD.WIDE.U32 R2, R13, 0x4, R2 ;  /* 0x000000040d027825 */ /* 0x004fd000078e0002 */
[----:B------:R-:W1:Y:S04]  /*0340*/  LDS R5, [UR4] ;  /* 0x00000004ff057984 */ /* 0x000e680008000800 */
[----:B-1----:R-:W-:Y:S01]  /*0350*/  STG.E desc[UR6][R2.64], R5 ;  /* 0x0000000502007986 */ /* 0x002fe2000c101906 */
[----:B------:R-:W-:Y:S05]  /*0360*/  EXIT ;  /* 0x000000000000794d */ /* 0x000fea0003800000 */
.L_x_5:
[----:B------:R-:W-:-:S00]  /*0370*/  BRA `(.L_x_5) ;  /* 0xfffffffc00fc7947 */ /* 0x000fc0000383ffff */
[----:B------:R-:W-:-:S00]  /*0380*/  NOP ;  /* 0x0000000000007918 */ /* 0x000fc00000000000 */
[----:B------:R-:W-:-:S00]  /*0390*/  NOP ;  /* 0x0000000000007918 */ /* 0x000fc00000000000 */
[----:B------:R-:W-:-:S00]  /*03a0*/  NOP ;  /* 0x0000000000007918 */ /* 0x000fc00000000000 */
[----:B------:R-:W-:-:S00]  /*03b0*/  NOP ;  /* 0x0000000000007918 */ /* 0x000fc00000000000 */
[----:B------:R-:W-:-:S00]  /*03c0*/  NOP ;  /* 0x0000000000007918 */ /* 0x000fc00000000000 */
[----:B------:R-:W-:-:S00]  /*03d0*/  NOP ;  /* 0x0000000000007918 */ /* 0x000fc00000000000 */
[----:B------:R-:W-:-:S00]  /*03e0*/  NOP ;  /* 0x0000000000007918 */ /* 0x000fc00000000000 */
[----:B------:R-:W-:-:S00]  /*03f0*/  NOP ;  /* 0x0000000000007918 */ /* 0x000fc00000000000 */
.L_x_6:


//--------------------- .nv.shared._Z13dotProductGPUPfS_S_i --------------------------
	.section	.nv.shared._Z13dotProductGPUPfS_S_i,"aw",@nobits
	.sectionflags	@""
	.align	4
.nv.shared._Z13dotProductGPUPfS_S_i:
	.zero		5024


//--------------------- .nv.shared.reserved.0     --------------------------
	.section	.nv.shared.reserved.0,"aw",@nobits
	.weak		__nv_reservedSMEM_offset_0_alias
	.size		__nv_reservedSMEM_offset_0_alias, 0, 64
	.other		__nv_reservedSMEM_offset_0_alias,@"STO_CUDA_RESERVED_SHARED STV_DEFAULT"
__nv_reservedSMEM_offset_0_alias:
	.zero		0
	.zero		64


//--------------------- .nv.constant0._Z13dotProductGPUPfS_S_i --------------------------
	.section	.nv.constant0._Z13dotProductGPUPfS_S_i,"a",@progbits
	.sectionflags	@""
	.align	4
.nv.constant0._Z13dotProductGPUPfS_S_i:
	.zero		924


//--------------------- SYMBOLS --------------------------

	.type		.nv.reservedSmem.offset0,@object
	.size		.nv.reservedSmem.offset0,0x4
	.type		.nv.reservedSmem.cap,@object
	.size		.nv.reservedSmem.cap,0x4
